//
// Generated by NVIDIA NVVM Compiler
//
// Compiler Build ID: CL-36424714
// Cuda compilation tools, release 13.0, V13.0.88
// Based on NVVM 20.0.0
//

.version 9.0
.target sm_100
.address_size 64

	// .globl	_Z14ExchangeKernelPi

.visible .entry _Z14ExchangeKernelPi(
	.param .u64 .ptr .align 1 _Z14ExchangeKernelPi_param_0
)
{
	.reg .pred 	%p<2>;
	.reg .b32 	%r<12>;
	.reg .b64 	%rd<5>;

	ld.param.u64 	%rd1, [_Z14ExchangeKernelPi_param_0];
	cvta.to.global.u64 	%rd2, %rd1;
	mov.u32 	%r1, %nctaid.x;
	mov.u32 	%r2, %ctaid.y;
	mov.u32 	%r3, %ctaid.x;
	mad.lo.s32 	%r4, %r1, %r2, %r3;
	mov.u32 	%r5, %ntid.y;
	mov.u32 	%r6, %ntid.x;
	mov.u32 	%r7, %tid.y;
	mov.u32 	%r8, %tid.x;
	mad.lo.s32 	%r9, %r4, %r5, %r7;
	mad.lo.s32 	%r10, %r9, %r6, %r8;
	shfl.sync.bfly.b32	%r11|%p1, %r8, 1, 31, -1;
	mul.wide.s32 	%rd3, %r10, 4;
	add.s64 	%rd4, %rd2, %rd3;
	st.global.u32 	[%rd4], %r11;
	ret;

}
	// .globl	_Z24ExchangeKernelCoopGroupsPi
.visible .entry _Z24ExchangeKernelCoopGroupsPi(
	.param .u64 .ptr .align 1 _Z24ExchangeKernelCoopGroupsPi_param_0
)
{
	.reg .pred 	%p<2>;
	.reg .b32 	%r<18>;
	.reg .b64 	%rd<14>;

	ld.param.u64 	%rd1, [_Z24ExchangeKernelCoopGroupsPi_param_0];
	cvta.to.global.u64 	%rd2, %rd1;
	mov.u32 	%r1, %ctaid.x;
	mov.u32 	%r2, %ctaid.y;
	mov.u32 	%r3, %ctaid.z;
	mov.u32 	%r4, %nctaid.x;
	mov.u32 	%r5, %nctaid.y;
	mul.lo.s32 	%r6, %r3, %r5;
	cvt.u64.u32 	%rd3, %r6;
	cvt.u64.u32 	%rd4, %r4;
	cvt.u64.u32 	%rd5, %r2;
	cvt.u64.u32 	%rd6, %r1;
	add.s64 	%rd7, %rd3, %rd5;
	mad.lo.s64 	%rd8, %rd7, %rd4, %rd6;
	mov.u32 	%r7, %ntid.x;
	mov.u32 	%r8, %ntid.y;
	mul.lo.s32 	%r9, %r7, %r8;
	mov.u32 	%r10, %ntid.z;
	mul.lo.s32 	%r11, %r9, %r10;
	cvt.u64.u32 	%rd9, %r11;
	mov.u32 	%r12, %tid.x;
	mov.u32 	%r13, %tid.y;
	mov.u32 	%r14, %tid.z;
	mad.lo.s32 	%r15, %r14, %r8, %r13;
	mad.lo.s32 	%r16, %r15, %r7, %r12;
	cvt.u64.u32 	%rd10, %r16;
	mad.lo.s64 	%rd11, %rd8, %rd9, %rd10;
	shfl.sync.bfly.b32	%r17|%p1, %r12, 1, 31, -1;
	shl.b64 	%rd12, %rd11, 2;
	add.s64 	%rd13, %rd2, %rd12;
	st.global.u32 	[%rd13], %r17;
	ret;

}


// ===== COMPILED SASS (sm_100) =====

	.target	sm_100

	.elftype	@"ET_EXEC"


//--------------------- .note.nv.tkinfo           --------------------------
	.section	.note.nv.tkinfo,"",@"SHT_NOTE"
	.sectionflags	@"SHF_NOTE_NV_TKINFO"
	.tkinfo
        /*0018*/ 	.word	0x00000002
        /*0030*/ 	.string	""
        /*0030*/ 	.string	"ptxas"
        /*0030*/ 	.string	"Cuda compilation tools, release 13.0, V13.0.88"
        /*0030*/ 	.string	"Build cuda_13.0.r13.0/compiler.36424714_0"
        /*0030*/ 	.string	"-arch sm_100 -m 64 "



//--------------------- .note.nv.cuinfo           --------------------------
	.section	.note.nv.cuinfo,"",@"SHT_NOTE"
	.sectionflags	@"SHF_NOTE_NV_CUINFO"
        /*0018*/ 	.short	0x0002
        /*001a*/ 	.short	0x0064
        /*001c*/ 	.short	0x0082
	.zero		2


//--------------------- .nv.info                  --------------------------
	.section	.nv.info,"",@"SHT_CUDA_INFO"
	.align	4


	//----- nvinfo : EIATTR_REGCOUNT
	.align		4
        /*0000*/ 	.byte	0x04, 0x2f
        /*0002*/ 	.short	(.L_1 - .L_0)
	.align		4
.L_0:
        /*0004*/ 	.word	index@(_Z14ExchangeKernelPi)
        /*0008*/ 	.word	0x0000000c


	//----- nvinfo : EIATTR_FRAME_SIZE
	.align		4
.L_1:
        /*000c*/ 	.byte	0x04, 0x11
        /*000e*/ 	.short	(.L_3 - .L_2)
	.align		4
.L_2:
        /*0010*/ 	.word	index@(_Z14ExchangeKernelPi)
        /*0014*/ 	.word	0x00000000


	//----- nvinfo : EIATTR_REGCOUNT
	.align		4
.L_3:
        /*0018*/ 	.byte	0x04, 0x2f
        /*001a*/ 	.short	(.L_5 - .L_4)
	.align		4
.L_4:
        /*001c*/ 	.word	index@(_Z24ExchangeKernelCoopGroupsPi)
        /*0020*/ 	.word	0x0000000c


	//----- nvinfo : EIATTR_FRAME_SIZE
	.align		4
.L_5:
        /*0024*/ 	.byte	0x04, 0x11
        /*0026*/ 	.short	(.L_7 - .L_6)
	.align		4
.L_6:
        /*0028*/ 	.word	index@(_Z24ExchangeKernelCoopGroupsPi)
        /*002c*/ 	.word	0x00000000


	//----- nvinfo : EIATTR_MIN_STACK_SIZE
	.align		4
.L_7:
        /*0030*/ 	.byte	0x04, 0x12
        /*0032*/ 	.short	(.L_9 - .L_8)
	.align		4
.L_8:
        /*0034*/ 	.word	index@(_Z24ExchangeKernelCoopGroupsPi)
        /*0038*/ 	.word	0x00000000


	//----- nvinfo : EIATTR_MIN_STACK_SIZE
	.align		4
.L_9:
        /*003c*/ 	.byte	0x04, 0x12
        /*003e*/ 	.short	(.L_11 - .L_10)
	.align		4
.L_10:
        /*0040*/ 	.word	index@(_Z14ExchangeKernelPi)
        /*0044*/ 	.word	0x00000000
.L_11:


//--------------------- .nv.compat                --------------------------
	.section	.nv.compat,"",@"SHT_CUDA_COMPAT_INFO"
	.align	4
        /*0000*/ 	.byte	0x02, 0x09, 0x00, 0x00, 0x02, 0x02, 0x01, 0x00, 0x02, 0x05, 0x05, 0x00, 0x03, 0x07, 0x01, 0x01
        /*0010*/ 	.byte	0x02, 0x03, 0x00, 0x00, 0x02, 0x06, 0x01, 0x00, 0x04, 0x0b, 0x08, 0x00, 0x09, 0x00, 0x00, 0x00
        /*0020*/ 	.byte	0x00, 0x00, 0x00, 0x00


//--------------------- .nv.info._Z24ExchangeKernelCoopGroupsPi --------------------------
	.section	.nv.info._Z24ExchangeKernelCoopGroupsPi,"",@"SHT_CUDA_INFO"
	.sectionflags	@""
	.align	4


	//----- nvinfo : EIATTR_CUDA_API_VERSION
	.align		4
        /*0000*/ 	.byte	0x04, 0x37
        /*0002*/ 	.short	(.L_13 - .L_12)
.L_12:
        /*0004*/ 	.word	0x00000082


	//----- nvinfo : EIATTR_KPARAM_INFO
	.align		4
.L_13:
        /*0008*/ 	.byte	0x04, 0x17
        /*000a*/ 	.short	(.L_15 - .L_14)
.L_14:
        /*000c*/ 	.word	0x00000000
        /*0010*/ 	.short	0x0000
        /*0012*/ 	.short	0x0000
        /*0014*/ 	.byte	0x00, 0xf5, 0x21, 0x00


	//----- nvinfo : EIATTR_SPARSE_MMA_MASK
	.align		4
.L_15:
        /*0018*/ 	.byte	0x03, 0x50
        /*001a*/ 	.short	0x0000


	//----- nvinfo : EIATTR_MAXREG_COUNT
	.align		4
        /*001c*/ 	.byte	0x03, 0x1b
        /*001e*/ 	.short	0x00ff


	//----- nvinfo : EIATTR_MERCURY_ISA_VERSION
	.align		4
        /*0020*/ 	.byte	0x03, 0x5f
        /*0022*/ 	.short	0x0101


	//----- nvinfo : EIATTR_COOP_GROUP_MASK_REGIDS
	.align		4
        /*0024*/ 	.byte	0x04, 0x29
        /*0026*/ 	.short	(.L_17 - .L_16)


	//   ....[0]....
.L_16:
        /*0028*/ 	.word	0xffffffff


	//----- nvinfo : EIATTR_COOP_GROUP_INSTR_OFFSETS
	.align		4
.L_17:
        /*002c*/ 	.byte	0x04, 0x28
        /*002e*/ 	.short	(.L_19 - .L_18)


	//   ....[0]....
.L_18:
        /*0030*/ 	.word	0x00000140


	//----- nvinfo : EIATTR_VRC_CTA_INIT_COUNT
	.align		4
.L_19:
        /*0034*/ 	.byte	0x02, 0x4a
	.zero		1
	.zero		1


	//----- nvinfo : EIATTR_EXIT_INSTR_OFFSETS
	.align		4
        /*0038*/ 	.byte	0x04, 0x1c
        /*003a*/ 	.short	(.L_21 - .L_20)


	//   ....[0]....
.L_20:
        /*003c*/ 	.word	0x00000210


	//----- nvinfo : EIATTR_CBANK_PARAM_SIZE
	.align		4
.L_21:
        /*0040*/ 	.byte	0x03, 0x19
        /*0042*/ 	.short	0x0008


	//----- nvinfo : EIATTR_PARAM_CBANK
	.align		4
        /*0044*/ 	.byte	0x04, 0x0a
        /*0046*/ 	.short	(.L_23 - .L_22)
	.align		4
.L_22:
        /*0048*/ 	.word	index@(.nv.constant0._Z24ExchangeKernelCoopGroupsPi)
        /*004c*/ 	.short	0x0380
        /*004e*/ 	.short	0x0008


	//----- nvinfo : EIATTR_SW_WAR
	.align		4
.L_23:
        /*0050*/ 	.byte	0x04, 0x36
        /*0052*/ 	.short	(.L_25 - .L_24)
.L_24:
        /*0054*/ 	.word	0x00000008
.L_25:


//--------------------- .nv.info._Z14ExchangeKernelPi --------------------------
	.section	.nv.info._Z14ExchangeKernelPi,"",@"SHT_CUDA_INFO"
	.sectionflags	@""
	.align	4


	//----- nvinfo : EIATTR_CUDA_API_VERSION
	.align		4
        /*0000*/ 	.byte	0x04, 0x37
        /*0002*/ 	.short	(.L_27 - .L_26)
.L_26:
        /*0004*/ 	.word	0x00000082


	//----- nvinfo : EIATTR_KPARAM_INFO
	.align		4
.L_27:
        /*0008*/ 	.byte	0x04, 0x17
        /*000a*/ 	.short	(.L_29 - .L_28)
.L_28:
        /*000c*/ 	.word	0x00000000
        /*0010*/ 	.short	0x0000
        /*0012*/ 	.short	0x0000
        /*0014*/ 	.byte	0x00, 0xf5, 0x21, 0x00


	//----- nvinfo : EIATTR_SPARSE_MMA_MASK
	.align		4
.L_29:
        /*0018*/ 	.byte	0x03, 0x50
        /*001a*/ 	.short	0x0000


	//----- nvinfo : EIATTR_MAXREG_COUNT
	.align		4
        /*001c*/ 	.byte	0x03, 0x1b
        /*001e*/ 	.short	0x00ff


	//----- nvinfo : EIATTR_MERCURY_ISA_VERSION
	.align		4
        /*0020*/ 	.byte	0x03, 0x5f
        /*0022*/ 	.short	0x0101


	//----- nvinfo : EIATTR_COOP_GROUP_MASK_REGIDS
	.align		4
        /*0024*/ 	.byte	0x04, 0x29
        /*0026*/ 	.short	(.L_31 - .L_30)


	//   ....[0]....
.L_30:
        /*0028*/ 	.word	0xffffffff


	//----- nvinfo : EIATTR_COOP_GROUP_INSTR_OFFSETS
	.align		4
.L_31:
        /*002c*/ 	.byte	0x04, 0x28
        /*002e*/ 	.short	(.L_33 - .L_32)


	//   ....[0]....
.L_32:
        /*0030*/ 	.word	0x00000090


	//----- nvinfo : EIATTR_VRC_CTA_INIT_COUNT
	.align		4
.L_33:
        /*0034*/ 	.byte	0x02, 0x4a
	.zero		1
	.zero		1


	//----- nvinfo : EIATTR_EXIT_INSTR_OFFSETS
	.align		4
        /*0038*/ 	.byte	0x04, 0x1c
        /*003a*/ 	.short	(.L_35 - .L_34)


	//   ....[0]....
.L_34:
        /*003c*/ 	.word	0x00000100


	//----- nvinfo : EIATTR_CBANK_PARAM_SIZE
	.align		4
.L_35:
        /*0040*/ 	.byte	0x03, 0x19
        /*0042*/ 	.short	0x0008


	//----- nvinfo : EIATTR_PARAM_CBANK
	.align		4
        /*0044*/ 	.byte	0x04, 0x0a
        /*0046*/ 	.short	(.L_37 - .L_36)
	.align		4
.L_36:
        /*0048*/ 	.word	index@(.nv.constant0._Z14ExchangeKernelPi)
        /*004c*/ 	.short	0x0380
        /*004e*/ 	.short	0x0008


	//----- nvinfo : EIATTR_SW_WAR
	.align		4
.L_37:
        /*0050*/ 	.byte	0x04, 0x36
        /*0052*/ 	.short	(.L_39 - .L_38)
.L_38:
        /*0054*/ 	.word	0x00000008
.L_39:


//--------------------- .nv.callgraph             --------------------------
	.section	.nv.callgraph,"",@"SHT_CUDA_CALLGRAPH"
	.align	4
	.sectionentsize	8
	.align		4
        /*0000*/ 	.word	0x00000000
	.align		4
        /*0004*/ 	.word	0xffffffff
	.align		4
        /*0008*/ 	.word	0x00000000
	.align		4
        /*000c*/ 	.word	0xfffffffe
	.align		4
        /*0010*/ 	.word	0x00000000
	.align		4
        /*0014*/ 	.word	0xfffffffd
	.align		4
        /*0018*/ 	.word	0x00000000
	.align		4
        /*001c*/ 	.word	0xfffffffc


//--------------------- .text._Z24ExchangeKernelCoopGroupsPi --------------------------
	.section	.text._Z24ExchangeKernelCoopGroupsPi,"ax",@progbits
	.align	128
        .global         _Z24ExchangeKernelCoopGroupsPi
        .type           _Z24ExchangeKernelCoopGroupsPi,@function
        .size           _Z24ExchangeKernelCoopGroupsPi,(.L_x_2 - _Z24ExchangeKernelCoopGroupsPi)
        .other          _Z24ExchangeKernelCoopGroupsPi,@"STO_CUDA_ENTRY STV_DEFAULT"
_Z24ExchangeKernelCoopGroupsPi:
.text._Z24ExchangeKernelCoopGroupsPi:
[----:B------:R-:W-:Y:S08]  /*0000*/  LDC R1, c[0x0][0x37c] ;  /* 0x0000df00ff017b82 */ /* 0x000ff00000000800 */
[----:B------:R-:W0:Y:S01]  /*0010*/  S2UR UR6, SR_CTAID.Z ;  /* 0x00000000000679c3 */ /* 0x000e220000002700 */
[----:B------:R-:W1:Y:S01]  /*0020*/  S2R R2, SR_TID.Y ;  /* 0x0000000000027919 */ /* 0x000e620000002200 */
[----:B------:R-:W2:Y:S01]  /*0030*/  LDCU UR7, c[0x0][0x370] ;  /* 0x00006e00ff0777ac */ /* 0x000ea20008000800 */
[----:B------:R-:W1:Y:S01]  /*0040*/  S2R R3, SR_TID.Z ;  /* 0x0000000000037919 */ /* 0x000e620000002300 */
[----:B------:R-:W0:Y:S04]  /*0050*/  LDCU UR8, c[0x0][0x374] ;  /* 0x00006e80ff0877ac */ /* 0x000e280008000800 */
[----:B------:R-:W3:Y:S01]  /*0060*/  S2UR UR5, SR_CTAID.Y ;  /* 0x00000000000579c3 */ /* 0x000ee20000002600 */
[----:B------:R-:W4:Y:S01]  /*0070*/  S2R R9, SR_TID.X ;  /* 0x0000000000097919 */ /* 0x000f220000002100 */
[----:B------:R-:W5:Y:S01]  /*0080*/  LDCU UR9, c[0x0][0x360] ;  /* 0x00006c00ff0977ac */ /* 0x000f620008000800 */
[----:B------:R-:W1:Y:S05]  /*0090*/  LDCU UR10, c[0x0][0x364] ;  /* 0x00006c80ff0a77ac */ /* 0x000e6a0008000800 */
[----:B------:R-:W2:Y:S01]  /*00a0*/  S2UR UR4, SR_CTAID.X ;  /* 0x00000000000479c3 */ /* 0x000ea20000002500 */
[----:B------:R-:W5:Y:S07]  /*00b0*/  LDCU.64 UR12, c[0x0][0x380] ;  /* 0x00007000ff0c77ac */ /* 0x000f6e0008000a00 */
[----:B------:R-:W5:Y:S01]  /*00c0*/  LDC R5, c[0x0][0x368] ;  /* 0x0000da00ff057b82 */ /* 0x000f620000000800 */
[----:B0-----:R-:W-:-:S04]  /*00d0*/  UIMAD UR6, UR6, UR8, URZ ;  /* 0x00000008060672a4 */ /* 0x001fc8000f8e02ff */
[----:B---3--:R-:W-:-:S03]  /*00e0*/  UIADD3 UR6, UP0, UPT, UR6, UR5, URZ ;  /* 0x0000000506067290 */ /* 0x008fc6000ff1e0ff */
[----:B------:R-:W-:Y:S01]  /*00f0*/  UMOV UR5, URZ ;  /* 0x000000ff00057c82 */ /* 0x000fe20008000000 */
[----:B------:R-:W-:Y:S01]  /*0100*/  UIADD3.X UR8, UPT, UPT, URZ, URZ, URZ, UP0, !UPT ;  /* 0x000000ffff087290 */ /* 0x000fe200087fe4ff */
[----:B-1----:R-:W-:Y:S02]  /*0110*/  IMAD R2, R3, UR10, R2 ;  /* 0x0000000a03027c24 */ /* 0x002fe4000f8e0202 */
[----:B------:R-:W-:Y:S01]  /*0120*/  HFMA2 R3, -RZ, RZ, 0, 0 ;  /* 0x00000000ff037431 */ /* 0x000fe200000001ff */
[----:B--2---:R-:W-:Y:S01]  /*0130*/  UIMAD.WIDE.U32 UR4, UR7, UR6, UR4 ;  /* 0x00000006070472a5 */ /* 0x004fe2000f8e0004 */
[----:B----4-:R-:W0:Y:S01]  /*0140*/  SHFL.BFLY PT, R7, R9, 0x1, 0x1f ;  /* 0x0c201f0009077f89 */ /* 0x010e2200000e0000 */
[----:B-----5:R-:W-:Y:S02]  /*0150*/  UIMAD UR6, UR9, UR10, URZ ;  /* 0x0000000a090672a4 */ /* 0x020fe4000f8e02ff */
[----:B------:R-:W-:Y:S01]  /*0160*/  IMAD R2, R2, UR9, R9 ;  /* 0x0000000902027c24 */ /* 0x000fe2000f8e0209 */
[----:B------:R-:W-:-:S04]  /*0170*/  UIMAD UR8, UR8, UR7, URZ ;  /* 0x00000007080872a4 */ /* 0x000fc8000f8e02ff */
[----:B------:R-:W-:Y:S01]  /*0180*/  UIADD3 UR5, UPT, UPT, UR5, UR8, URZ ;  /* 0x0000000805057290 */ /* 0x000fe2000fffe0ff */
[----:B------:R-:W-:-:S03]  /*0190*/  IMAD R5, R5, UR6, RZ ;  /* 0x0000000605057c24 */ /* 0x000fc6000f8e02ff */
[----:B------:R-:W0:Y:S01]  /*01a0*/  LDCU.64 UR6, c[0x0][0x358] ;  /* 0x00006b00ff0677ac */ /* 0x000e220008000a00 */
[----:B------:R-:W-:-:S04]  /*01b0*/  IMAD.WIDE.U32 R2, R5, UR4, R2 ;  /* 0x0000000405027c25 */ /* 0x000fc8000f8e0002 */
[----:B------:R-:W-:Y:S01]  /*01c0*/  IMAD R5, R5, UR5, RZ ;  /* 0x0000000505057c24 */ /* 0x000fe2000f8e02ff */
[----:B------:R-:W-:-:S04]  /*01d0*/  LEA R4, P0, R2, UR12, 0x2 ;  /* 0x0000000c02047c11 */ /* 0x000fc8000f8010ff */
[----:B------:R-:W-:-:S04]  /*01e0*/  IADD3 R3, PT, PT, R3, R5, RZ ;  /* 0x0000000503037210 */ /* 0x000fc80007ffe0ff */
[----:B------:R-:W-:-:S05]  /*01f0*/  LEA.HI.X R5, R2, UR13, R3, 0x2, P0 ;  /* 0x0000000d02057c11 */ /* 0x000fca00080f1403 */
[----:B0-----:R-:W-:Y:S01]  /*0200*/  STG.E desc[UR6][R4.64], R7 ;  /* 0x0000000704007986 */ /* 0x001fe2000c101906 */
[----:B------:R-:W-:Y:S05]  /*0210*/  EXIT ;  /* 0x000000000000794d */ /* 0x000fea0003800000 */
.L_x_0:
[----:B------:R-:W-:-:S00]  /*0220*/  BRA `(.L_x_0) ;  /* 0xfffffffc00fc7947 */ /* 0x000fc0000383ffff */
[----:B------:R-:W-:-:S00]  /*0230*/  NOP ;  /* 0x0000000000007918 */ /* 0x000fc00000000000 */
        /* <DEDUP_REMOVED lines=12> */
.L_x_2:


//--------------------- .text._Z14ExchangeKernelPi --------------------------
	.section	.text._Z14ExchangeKernelPi,"ax",@progbits
	.align	128
        .global         _Z14ExchangeKernelPi
        .type           _Z14ExchangeKernelPi,@function
        .size           _Z14ExchangeKernelPi,(.L_x_3 - _Z14ExchangeKernelPi)
        .other          _Z14ExchangeKernelPi,@"STO_CUDA_ENTRY STV_DEFAULT"
_Z14ExchangeKernelPi:
.text._Z14ExchangeKernelPi:
[----:B------:R-:W-:Y:S01]  /*0000*/  LDC R1, c[0x0][0x37c] ;  /* 0x0000df00ff017b82 */ /* 0x000fe20000000800 */
[----:B------:R-:W0:Y:S07]  /*0010*/  S2R R9, SR_TID.X ;  /* 0x0000000000097919 */ /* 0x000e2e0000002100 */
[----:B------:R-:W-:Y:S01]  /*0020*/  S2UR UR5, SR_CTAID.Y ;  /* 0x00000000000579c3 */ /* 0x000fe20000002600 */
[----:B------:R-:W1:Y:S01]  /*0030*/  LDCU UR4, c[0x0][0x370] ;  /* 0x00006e00ff0477ac */ /* 0x000e620008000800 */
[----:B------:R-:W2:Y:S06]  /*0040*/  S2R R5, SR_TID.Y ;  /* 0x0000000000057919 */ /* 0x000eac0000002200 */
[----:B------:R-:W1:Y:S08]  /*0050*/  S2UR UR6, SR_CTAID.X ;  /* 0x00000000000679c3 */ /* 0x000e700000002500 */
[----:B------:R-:W2:Y:S01]  /*0060*/  LDC R0, c[0x0][0x364] ;  /* 0x0000d900ff007b82 */ /* 0x000ea20000000800 */
[----:B------:R-:W3:Y:S07]  /*0070*/  LDCU UR8, c[0x0][0x360] ;  /* 0x00006c00ff0877ac */ /* 0x000eee0008000800 */
[----:B------:R-:W4:Y:S01]  /*0080*/  LDC.64 R2, c[0x0][0x380] ;  /* 0x0000e000ff027b82 */ /* 0x000f220000000a00 */
[----:B0-----:R-:W0:Y:S01]  /*0090*/  SHFL.BFLY PT, R7, R9, 0x1, 0x1f ;  /* 0x0c201f0009077f89 */ /* 0x001e2200000e0000 */
[----:B-1----:R-:W-:Y:S01]  /*00a0*/  UIMAD UR4, UR4, UR5, UR6 ;  /* 0x00000005040472a4 */ /* 0x002fe2000f8e0206 */
[----:B------:R-:W0:Y:S05]  /*00b0*/  LDCU.64 UR6, c[0x0][0x358] ;  /* 0x00006b00ff0677ac */ /* 0x000e2a0008000a00 */
[----:B--2---:R-:W-:-:S04]  /*00c0*/  IMAD R0, R0, UR4, R5 ;  /* 0x0000000400007c24 */ /* 0x004fc8000f8e0205 */
[----:B---3--:R-:W-:-:S04]  /*00d0*/  IMAD R5, R0, UR8, R9 ;  /* 0x0000000800057c24 */ /* 0x008fc8000f8e0209 */
[----:B----4-:R-:W-:-:S05]  /*00e0*/  IMAD.WIDE R2, R5, 0x4, R2 ;  /* 0x0000000405027825 */ /* 0x010fca00078e0202 */
[----:B0-----:R-:W-:Y:S01]  /*00f0*/  STG.E desc[UR6][R2.64], R7 ;  /* 0x0000000702007986 */ /* 0x001fe2000c101906 */
[----:B------:R-:W-:Y:S05]  /*0100*/  EXIT ;  /* 0x000000000000794d */ /* 0x000fea0003800000 */
.L_x_1:
        /* <DEDUP_REMOVED lines=15> */
.L_x_3:


//--------------------- .nv.shared.reserved.0     --------------------------
	.section	.nv.shared.reserved.0,"aw",@nobits
	.weak		__nv_reservedSMEM_offset_0_alias
	.size		__nv_reservedSMEM_offset_0_alias, 0, 64
	.other		__nv_reservedSMEM_offset_0_alias,@"STO_CUDA_RESERVED_SHARED STV_DEFAULT"
__nv_reservedSMEM_offset_0_alias:
	.zero		0
	.zero		64


//--------------------- .nv.constant0._Z24ExchangeKernelCoopGroupsPi --------------------------
	.section	.nv.constant0._Z24ExchangeKernelCoopGroupsPi,"a",@progbits
	.sectionflags	@""
	.align	4
.nv.constant0._Z24ExchangeKernelCoopGroupsPi:
	.zero		904


//--------------------- .nv.constant0._Z14ExchangeKernelPi --------------------------
	.section	.nv.constant0._Z14ExchangeKernelPi,"a",@progbits
	.sectionflags	@""
	.align	4
.nv.constant0._Z14ExchangeKernelPi:
	.zero		904


//--------------------- SYMBOLS --------------------------

	.type		.nv.reservedSmem.offset0,@object
	.size		.nv.reservedSmem.offset0,0x4
